//
// Generated by NVIDIA NVVM Compiler
//
// Compiler Build ID: CL-36424714
// Cuda compilation tools, release 13.0, V13.0.88
// Based on NVVM 20.0.0
//

.version 9.0
.target sm_100
.address_size 64

	// .globl	_Z10reductionAPi
// _ZZ10reductionBPiE10partialSum has been demoted
.extern .shared .align 16 .b8 temp[];

.visible .entry _Z10reductionAPi(
	.param .u64 .ptr .align 1 _Z10reductionAPi_param_0
)
{
	.reg .pred 	%p<4>;
	.reg .b32 	%r<12>;
	.reg .b64 	%rd<7>;

	ld.param.u64 	%rd3, [_Z10reductionAPi_param_0];
	cvta.to.global.u64 	%rd1, %rd3;
	mov.u32 	%r5, %ctaid.x;
	mov.u32 	%r11, %ntid.x;
	mov.u32 	%r6, %tid.x;
	mad.lo.s32 	%r2, %r5, %r11, %r6;
	setp.lt.u32 	%p1, %r11, 2;
	@%p1 bra 	$L__BB0_5;
	mul.wide.u32 	%rd4, %r2, 4;
	add.s64 	%rd2, %rd1, %rd4;
$L__BB0_2:
	shr.u32 	%r4, %r11, 1;
	setp.ge.u32 	%p2, %r2, %r4;
	@%p2 bra 	$L__BB0_4;
	add.s32 	%r7, %r4, %r2;
	mul.wide.u32 	%rd5, %r7, 4;
	add.s64 	%rd6, %rd1, %rd5;
	ld.global.u32 	%r8, [%rd6];
	ld.global.u32 	%r9, [%rd2];
	add.s32 	%r10, %r9, %r8;
	st.global.u32 	[%rd2], %r10;
$L__BB0_4:
	bar.sync 	0;
	setp.gt.u32 	%p3, %r11, 3;
	mov.u32 	%r11, %r4;
	@%p3 bra 	$L__BB0_2;
$L__BB0_5:
	ret;

}
	// .globl	_Z10reductionBPi
.visible .entry _Z10reductionBPi(
	.param .u64 .ptr .align 1 _Z10reductionBPi_param_0
)
{
	.reg .pred 	%p<5>;
	.reg .b32 	%r<18>;
	.reg .b64 	%rd<5>;
	// demoted variable
	.shared .align 4 .b8 _ZZ10reductionBPiE10partialSum[4096];
	ld.param.u64 	%rd2, [_Z10reductionBPi_param_0];
	cvta.to.global.u64 	%rd1, %rd2;
	mov.u32 	%r1, %tid.x;
	mov.u32 	%r6, %ctaid.x;
	mov.u32 	%r17, %ntid.x;
	mad.lo.s32 	%r7, %r6, %r17, %r1;
	mul.wide.s32 	%rd3, %r7, 4;
	add.s64 	%rd4, %rd1, %rd3;
	ld.global.u32 	%r8, [%rd4];
	shl.b32 	%r9, %r1, 2;
	mov.u32 	%r10, _ZZ10reductionBPiE10partialSum;
	add.s32 	%r3, %r10, %r9;
	st.shared.u32 	[%r3], %r8;
	bar.sync 	0;
	setp.lt.u32 	%p1, %r17, 2;
	@%p1 bra 	$L__BB1_4;
$L__BB1_1:
	shr.u32 	%r5, %r17, 1;
	setp.ge.u32 	%p2, %r1, %r5;
	@%p2 bra 	$L__BB1_3;
	shl.b32 	%r11, %r5, 2;
	add.s32 	%r12, %r3, %r11;
	ld.shared.u32 	%r13, [%r12];
	ld.shared.u32 	%r14, [%r3];
	add.s32 	%r15, %r14, %r13;
	st.shared.u32 	[%r3], %r15;
$L__BB1_3:
	bar.sync 	0;
	setp.gt.u32 	%p3, %r17, 3;
	mov.u32 	%r17, %r5;
	@%p3 bra 	$L__BB1_1;
$L__BB1_4:
	setp.ne.s32 	%p4, %r1, 0;
	@%p4 bra 	$L__BB1_6;
	ld.shared.u32 	%r16, [_ZZ10reductionBPiE10partialSum];
	st.global.u32 	[%rd1], %r16;
$L__BB1_6:
	ret;

}
	// .globl	_Z17segmentScanKernelPiPKii
.visible .entry _Z17segmentScanKernelPiPKii(
	.param .u64 .ptr .align 1 _Z17segmentScanKernelPiPKii_param_0,
	.param .u64 .ptr .align 1 _Z17segmentScanKernelPiPKii_param_1,
	.param .u32 _Z17segmentScanKernelPiPKii_param_2
)
{
	.reg .pred 	%p<8>;
	.reg .b32 	%r<52>;
	.reg .b64 	%rd<9>;

	ld.param.u64 	%rd1, [_Z17segmentScanKernelPiPKii_param_0];
	ld.param.u64 	%rd2, [_Z17segmentScanKernelPiPKii_param_1];
	ld.param.u32 	%r15, [_Z17segmentScanKernelPiPKii_param_2];
	cvta.to.global.u64 	%rd3, %rd2;
	mov.u32 	%r1, %tid.x;
	shl.b32 	%r2, %r1, 1;
	mul.wide.u32 	%rd4, %r2, 4;
	add.s64 	%rd5, %rd3, %rd4;
	ld.global.u32 	%r17, [%rd5];
	shl.b32 	%r18, %r1, 3;
	mov.u32 	%r19, temp;
	add.s32 	%r3, %r19, %r18;
	or.b32  	%r4, %r2, 1;
	ld.global.u32 	%r20, [%rd5+4];
	st.shared.v2.u32 	[%r3], {%r17, %r20};
	shr.s32 	%r47, %r15, 1;
	setp.lt.s32 	%p1, %r47, 1;
	mov.b32 	%r49, 1;
	@%p1 bra 	$L__BB2_5;
	mov.b32 	%r49, 1;
$L__BB2_2:
	bar.sync 	0;
	setp.ge.s32 	%p2, %r1, %r47;
	@%p2 bra 	$L__BB2_4;
	mul.lo.s32 	%r22, %r49, %r4;
	shl.b32 	%r23, %r22, 2;
	add.s32 	%r25, %r19, %r23;
	ld.shared.u32 	%r26, [%r25+-4];
	shl.b32 	%r27, %r49, 2;
	add.s32 	%r28, %r25, %r27;
	ld.shared.u32 	%r29, [%r28+-4];
	add.s32 	%r30, %r29, %r26;
	st.shared.u32 	[%r28+-4], %r30;
$L__BB2_4:
	shl.b32 	%r49, %r49, 1;
	shr.u32 	%r9, %r47, 1;
	setp.gt.u32 	%p3, %r47, 1;
	mov.u32 	%r47, %r9;
	@%p3 bra 	$L__BB2_2;
$L__BB2_5:
	setp.ne.s32 	%p4, %r1, 0;
	@%p4 bra 	$L__BB2_7;
	shl.b32 	%r31, %r15, 2;
	add.s32 	%r33, %r19, %r31;
	mov.b32 	%r34, 0;
	st.shared.u32 	[%r33+-4], %r34;
$L__BB2_7:
	setp.lt.s32 	%p5, %r15, 2;
	@%p5 bra 	$L__BB2_12;
	mov.b32 	%r50, 1;
$L__BB2_9:
	shr.u32 	%r49, %r49, 1;
	bar.sync 	0;
	setp.ge.u32 	%p6, %r1, %r50;
	@%p6 bra 	$L__BB2_11;
	mul.lo.s32 	%r36, %r49, %r4;
	shl.b32 	%r37, %r36, 2;
	add.s32 	%r39, %r19, %r37;
	ld.shared.u32 	%r40, [%r39+-4];
	shl.b32 	%r41, %r49, 2;
	add.s32 	%r42, %r39, %r41;
	ld.shared.u32 	%r43, [%r42+-4];
	st.shared.u32 	[%r39+-4], %r43;
	add.s32 	%r44, %r43, %r40;
	st.shared.u32 	[%r42+-4], %r44;
$L__BB2_11:
	shl.b32 	%r50, %r50, 1;
	setp.lt.s32 	%p7, %r50, %r15;
	@%p7 bra 	$L__BB2_9;
$L__BB2_12:
	cvta.to.global.u64 	%rd6, %rd1;
	bar.sync 	0;
	ld.shared.v2.u32 	{%r45, %r46}, [%r3];
	add.s64 	%rd8, %rd6, %rd4;
	st.global.u32 	[%rd8], %r45;
	st.global.u32 	[%rd8+4], %r46;
	ret;

}


// ===== COMPILED SASS (sm_100) =====

	.target	sm_100

	.elftype	@"ET_EXEC"


//--------------------- .note.nv.tkinfo           --------------------------
	.section	.note.nv.tkinfo,"",@"SHT_NOTE"
	.sectionflags	@"SHF_NOTE_NV_TKINFO"
	.tkinfo
        /*0018*/ 	.word	0x00000002
        /*0030*/ 	.string	""
        /*0030*/ 	.string	"ptxas"
        /*0030*/ 	.string	"Cuda compilation tools, release 13.0, V13.0.88"
        /*0030*/ 	.string	"Build cuda_13.0.r13.0/compiler.36424714_0"
        /*0030*/ 	.string	"-arch sm_100 -m 64 "



//--------------------- .note.nv.cuinfo           --------------------------
	.section	.note.nv.cuinfo,"",@"SHT_NOTE"
	.sectionflags	@"SHF_NOTE_NV_CUINFO"
        /*0018*/ 	.short	0x0002
        /*001a*/ 	.short	0x0064
        /*001c*/ 	.short	0x0082
	.zero		2


//--------------------- .nv.info                  --------------------------
	.section	.nv.info,"",@"SHT_CUDA_INFO"
	.align	4


	//----- nvinfo : EIATTR_REGCOUNT
	.align		4
        /*0000*/ 	.byte	0x04, 0x2f
        /*0002*/ 	.short	(.L_1 - .L_0)
	.align		4
.L_0:
        /*0004*/ 	.word	index@(_Z10reductionAPi)
        /*0008*/ 	.word	0x0000000e


	//----- nvinfo : EIATTR_FRAME_SIZE
	.align		4
.L_1:
        /*000c*/ 	.byte	0x04, 0x11
        /*000e*/ 	.short	(.L_3 - .L_2)
	.align		4
.L_2:
        /*0010*/ 	.word	index@(_Z10reductionAPi)
        /*0014*/ 	.word	0x00000000


	//----- nvinfo : EIATTR_REGCOUNT
	.align		4
.L_3:
        /*0018*/ 	.byte	0x04, 0x2f
        /*001a*/ 	.short	(.L_5 - .L_4)
	.align		4
.L_4:
        /*001c*/ 	.word	index@(_Z10reductionBPi)
        /*0020*/ 	.word	0x0000000a


	//----- nvinfo : EIATTR_FRAME_SIZE
	.align		4
.L_5:
        /*0024*/ 	.byte	0x04, 0x11
        /*0026*/ 	.short	(.L_7 - .L_6)
	.align		4
.L_6:
        /*0028*/ 	.word	index@(_Z10reductionBPi)
        /*002c*/ 	.word	0x00000000


	//----- nvinfo : EIATTR_REGCOUNT
	.align		4
.L_7:
        /*0030*/ 	.byte	0x04, 0x2f
        /*0032*/ 	.short	(.L_9 - .L_8)
	.align		4
.L_8:
        /*0034*/ 	.word	index@(_Z17segmentScanKernelPiPKii)
        /*0038*/ 	.word	0x0000000d


	//----- nvinfo : EIATTR_FRAME_SIZE
	.align		4
.L_9:
        /*003c*/ 	.byte	0x04, 0x11
        /*003e*/ 	.short	(.L_11 - .L_10)
	.align		4
.L_10:
        /*0040*/ 	.word	index@(_Z17segmentScanKernelPiPKii)
        /*0044*/ 	.word	0x00000000


	//----- nvinfo : EIATTR_MIN_STACK_SIZE
	.align		4
.L_11:
        /*0048*/ 	.byte	0x04, 0x12
        /*004a*/ 	.short	(.L_13 - .L_12)
	.align		4
.L_12:
        /*004c*/ 	.word	index@(_Z17segmentScanKernelPiPKii)
        /*0050*/ 	.word	0x00000000


	//----- nvinfo : EIATTR_MIN_STACK_SIZE
	.align		4
.L_13:
        /*0054*/ 	.byte	0x04, 0x12
        /*0056*/ 	.short	(.L_15 - .L_14)
	.align		4
.L_14:
        /*0058*/ 	.word	index@(_Z10reductionBPi)
        /*005c*/ 	.word	0x00000000


	//----- nvinfo : EIATTR_MIN_STACK_SIZE
	.align		4
.L_15:
        /*0060*/ 	.byte	0x04, 0x12
        /*0062*/ 	.short	(.L_17 - .L_16)
	.align		4
.L_16:
        /*0064*/ 	.word	index@(_Z10reductionAPi)
        /*0068*/ 	.word	0x00000000
.L_17:


//--------------------- .nv.compat                --------------------------
	.section	.nv.compat,"",@"SHT_CUDA_COMPAT_INFO"
	.align	4
        /*0000*/ 	.byte	0x02, 0x09, 0x00, 0x00, 0x02, 0x02, 0x01, 0x00, 0x02, 0x05, 0x05, 0x00, 0x03, 0x07, 0x01, 0x01
        /*0010*/ 	.byte	0x02, 0x03, 0x00, 0x00, 0x02, 0x06, 0x01, 0x00, 0x04, 0x0b, 0x08, 0x00, 0x09, 0x00, 0x00, 0x00
        /*0020*/ 	.byte	0x00, 0x00, 0x00, 0x00


//--------------------- .nv.info._Z17segmentScanKernelPiPKii --------------------------
	.section	.nv.info._Z17segmentScanKernelPiPKii,"",@"SHT_CUDA_INFO"
	.sectionflags	@""
	.align	4


	//----- nvinfo : EIATTR_CUDA_API_VERSION
	.align		4
        /*0000*/ 	.byte	0x04, 0x37
        /*0002*/ 	.short	(.L_19 - .L_18)
.L_18:
        /*0004*/ 	.word	0x00000082


	//----- nvinfo : EIATTR_KPARAM_INFO
	.align		4
.L_19:
        /*0008*/ 	.byte	0x04, 0x17
        /*000a*/ 	.short	(.L_21 - .L_20)
.L_20:
        /*000c*/ 	.word	0x00000000
        /*0010*/ 	.short	0x0002
        /*0012*/ 	.short	0x0010
        /*0014*/ 	.byte	0x00, 0xf0, 0x11, 0x00


	//----- nvinfo : EIATTR_KPARAM_INFO
	.align		4
.L_21:
        /*0018*/ 	.byte	0x04, 0x17
        /*001a*/ 	.short	(.L_23 - .L_22)
.L_22:
        /*001c*/ 	.word	0x00000000
        /*0020*/ 	.short	0x0001
        /*0022*/ 	.short	0x0008
        /*0024*/ 	.byte	0x00, 0xf5, 0x21, 0x00


	//----- nvinfo : EIATTR_KPARAM_INFO
	.align		4
.L_23:
        /*0028*/ 	.byte	0x04, 0x17
        /*002a*/ 	.short	(.L_25 - .L_24)
.L_24:
        /*002c*/ 	.word	0x00000000
        /*0030*/ 	.short	0x0000
        /*0032*/ 	.short	0x0000
        /*0034*/ 	.byte	0x00, 0xf5, 0x21, 0x00


	//----- nvinfo : EIATTR_SPARSE_MMA_MASK
	.align		4
.L_25:
        /*0038*/ 	.byte	0x03, 0x50
        /*003a*/ 	.short	0x0000


	//----- nvinfo : EIATTR_MAXREG_COUNT
	.align		4
        /*003c*/ 	.byte	0x03, 0x1b
        /*003e*/ 	.short	0x00ff


	//----- nvinfo : EIATTR_NUM_BARRIERS
	.align		4
        /*0040*/ 	.byte	0x02, 0x4c
        /*0042*/ 	.byte	0x01
	.zero		1


	//----- nvinfo : EIATTR_MERCURY_ISA_VERSION
	.align		4
        /*0044*/ 	.byte	0x03, 0x5f
        /*0046*/ 	.short	0x0101


	//----- nvinfo : EIATTR_VRC_CTA_INIT_COUNT
	.align		4
        /*0048*/ 	.byte	0x02, 0x4a
	.zero		1
	.zero		1


	//----- nvinfo : EIATTR_EXIT_INSTR_OFFSETS
	.align		4
        /*004c*/ 	.byte	0x04, 0x1c
        /*004e*/ 	.short	(.L_27 - .L_26)


	//   ....[0]....
.L_26:
        /*0050*/ 	.word	0x000003e0


	//----- nvinfo : EIATTR_CBANK_PARAM_SIZE
	.align		4
.L_27:
        /*0054*/ 	.byte	0x03, 0x19
        /*0056*/ 	.short	0x0014


	//----- nvinfo : EIATTR_PARAM_CBANK
	.align		4
        /*0058*/ 	.byte	0x04, 0x0a
        /*005a*/ 	.short	(.L_29 - .L_28)
	.align		4
.L_28:
        /*005c*/ 	.word	index@(.nv.constant0._Z17segmentScanKernelPiPKii)
        /*0060*/ 	.short	0x0380
        /*0062*/ 	.short	0x0014


	//----- nvinfo : EIATTR_SW_WAR
	.align		4
.L_29:
        /*0064*/ 	.byte	0x04, 0x36
        /*0066*/ 	.short	(.L_31 - .L_30)
.L_30:
        /*0068*/ 	.word	0x00000008
.L_31:


//--------------------- .nv.info._Z10reductionBPi --------------------------
	.section	.nv.info._Z10reductionBPi,"",@"SHT_CUDA_INFO"
	.sectionflags	@""
	.align	4


	//----- nvinfo : EIATTR_CUDA_API_VERSION
	.align		4
        /*0000*/ 	.byte	0x04, 0x37
        /*0002*/ 	.short	(.L_33 - .L_32)
.L_32:
        /*0004*/ 	.word	0x00000082


	//----- nvinfo : EIATTR_KPARAM_INFO
	.align		4
.L_33:
        /*0008*/ 	.byte	0x04, 0x17
        /*000a*/ 	.short	(.L_35 - .L_34)
.L_34:
        /*000c*/ 	.word	0x00000000
        /*0010*/ 	.short	0x0000
        /*0012*/ 	.short	0x0000
        /*0014*/ 	.byte	0x00, 0xf5, 0x21, 0x00


	//----- nvinfo : EIATTR_SPARSE_MMA_MASK
	.align		4
.L_35:
        /*0018*/ 	.byte	0x03, 0x50
        /*001a*/ 	.short	0x0000


	//----- nvinfo : EIATTR_MAXREG_COUNT
	.align		4
        /*001c*/ 	.byte	0x03, 0x1b
        /*001e*/ 	.short	0x00ff


	//----- nvinfo : EIATTR_NUM_BARRIERS
	.align		4
        /*0020*/ 	.byte	0x02, 0x4c
        /*0022*/ 	.byte	0x01
	.zero		1


	//----- nvinfo : EIATTR_MERCURY_ISA_VERSION
	.align		4
        /*0024*/ 	.byte	0x03, 0x5f
        /*0026*/ 	.short	0x0101


	//----- nvinfo : EIATTR_VRC_CTA_INIT_COUNT
	.align		4
        /*0028*/ 	.byte	0x02, 0x4a
	.zero		1
	.zero		1


	//----- nvinfo : EIATTR_EXIT_INSTR_OFFSETS
	.align		4
        /*002c*/ 	.byte	0x04, 0x1c
        /*002e*/ 	.short	(.L_37 - .L_36)


	//   ....[0]....
.L_36:
        /*0030*/ 	.word	0x000001d0


	//   ....[1]....
        /*0034*/ 	.word	0x00000240


	//----- nvinfo : EIATTR_CBANK_PARAM_SIZE
	.align		4
.L_37:
        /*0038*/ 	.byte	0x03, 0x19
        /*003a*/ 	.short	0x0008


	//----- nvinfo : EIATTR_PARAM_CBANK
	.align		4
        /*003c*/ 	.byte	0x04, 0x0a
        /*003e*/ 	.short	(.L_39 - .L_38)
	.align		4
.L_38:
        /*0040*/ 	.word	index@(.nv.constant0._Z10reductionBPi)
        /*0044*/ 	.short	0x0380
        /*0046*/ 	.short	0x0008


	//----- nvinfo : EIATTR_SW_WAR
	.align		4
.L_39:
        /*0048*/ 	.byte	0x04, 0x36
        /*004a*/ 	.short	(.L_41 - .L_40)
.L_40:
        /*004c*/ 	.word	0x00000008
.L_41:


//--------------------- .nv.info._Z10reductionAPi --------------------------
	.section	.nv.info._Z10reductionAPi,"",@"SHT_CUDA_INFO"
	.sectionflags	@""
	.align	4


	//----- nvinfo : EIATTR_CUDA_API_VERSION
	.align		4
        /*0000*/ 	.byte	0x04, 0x37
        /*0002*/ 	.short	(.L_43 - .L_42)
.L_42:
        /*0004*/ 	.word	0x00000082


	//----- nvinfo : EIATTR_KPARAM_INFO
	.align		4
.L_43:
        /*0008*/ 	.byte	0x04, 0x17
        /*000a*/ 	.short	(.L_45 - .L_44)
.L_44:
        /*000c*/ 	.word	0x00000000
        /*0010*/ 	.short	0x0000
        /*0012*/ 	.short	0x0000
        /*0014*/ 	.byte	0x00, 0xf5, 0x21, 0x00


	//----- nvinfo : EIATTR_SPARSE_MMA_MASK
	.align		4
.L_45:
        /*0018*/ 	.byte	0x03, 0x50
        /*001a*/ 	.short	0x0000


	//----- nvinfo : EIATTR_MAXREG_COUNT
	.align		4
        /*001c*/ 	.byte	0x03, 0x1b
        /*001e*/ 	.short	0x00ff


	//----- nvinfo : EIATTR_NUM_BARRIERS
	.align		4
        /*0020*/ 	.byte	0x02, 0x4c
        /*0022*/ 	.byte	0x01
	.zero		1


	//----- nvinfo : EIATTR_MERCURY_ISA_VERSION
	.align		4
        /*0024*/ 	.byte	0x03, 0x5f
        /*0026*/ 	.short	0x0101


	//----- nvinfo : EIATTR_VRC_CTA_INIT_COUNT
	.align		4
        /*0028*/ 	.byte	0x02, 0x4a
	.zero		1
	.zero		1


	//----- nvinfo : EIATTR_EXIT_INSTR_OFFSETS
	.align		4
        /*002c*/ 	.byte	0x04, 0x1c
        /*002e*/ 	.short	(.L_47 - .L_46)


	//   ....[0]....
.L_46:
        /*0030*/ 	.word	0x00000050


	//   ....[1]....
        /*0034*/ 	.word	0x000001a0


	//----- nvinfo : EIATTR_CRS_STACK_SIZE
	.align		4
.L_47:
        /*0038*/ 	.byte	0x04, 0x1e
        /*003a*/ 	.short	(.L_49 - .L_48)
.L_48:
        /*003c*/ 	.word	0x00000000


	//----- nvinfo : EIATTR_CBANK_PARAM_SIZE
	.align		4
.L_49:
        /*0040*/ 	.byte	0x03, 0x19
        /*0042*/ 	.short	0x0008


	//----- nvinfo : EIATTR_PARAM_CBANK
	.align		4
        /*0044*/ 	.byte	0x04, 0x0a
        /*0046*/ 	.short	(.L_51 - .L_50)
	.align		4
.L_50:
        /*0048*/ 	.word	index@(.nv.constant0._Z10reductionAPi)
        /*004c*/ 	.short	0x0380
        /*004e*/ 	.short	0x0008


	//----- nvinfo : EIATTR_SW_WAR
	.align		4
.L_51:
        /*0050*/ 	.byte	0x04, 0x36
        /*0052*/ 	.short	(.L_53 - .L_52)
.L_52:
        /*0054*/ 	.word	0x00000008
.L_53:


//--------------------- .nv.callgraph             --------------------------
	.section	.nv.callgraph,"",@"SHT_CUDA_CALLGRAPH"
	.align	4
	.sectionentsize	8
	.align		4
        /*0000*/ 	.word	0x00000000
	.align		4
        /*0004*/ 	.word	0xffffffff
	.align		4
        /*0008*/ 	.word	0x00000000
	.align		4
        /*000c*/ 	.word	0xfffffffe
	.align		4
        /*0010*/ 	.word	0x00000000
	.align		4
        /*0014*/ 	.word	0xfffffffd
	.align		4
        /*0018*/ 	.word	0x00000000
	.align		4
        /*001c*/ 	.word	0xfffffffc


//--------------------- .text._Z17segmentScanKernelPiPKii --------------------------
	.section	.text._Z17segmentScanKernelPiPKii,"ax",@progbits
	.align	128
        .global         _Z17segmentScanKernelPiPKii
        .type           _Z17segmentScanKernelPiPKii,@function
        .size           _Z17segmentScanKernelPiPKii,(.L_x_12 - _Z17segmentScanKernelPiPKii)
        .other          _Z17segmentScanKernelPiPKii,@"STO_CUDA_ENTRY STV_DEFAULT"
_Z17segmentScanKernelPiPKii:
.text._Z17segmentScanKernelPiPKii:
[----:B------:R-:W-:Y:S01]  /*0000*/  LDC R1, c[0x0][0x37c] ;  /* 0x0000df00ff017b82 */ /* 0x000fe20000000800 */
[----:B------:R-:W0:Y:S07]  /*0010*/  S2R R10, SR_TID.X ;  /* 0x00000000000a7919 */ /* 0x000e2e0000002100 */
[----:B------:R-:W1:Y:S01]  /*0020*/  LDC.64 R2, c[0x0][0x388] ;  /* 0x0000e200ff027b82 */ /* 0x000e620000000a00 */
[----:B------:R-:W2:Y:S01]  /*0030*/  LDCU.64 UR8, c[0x0][0x358] ;  /* 0x00006b00ff0877ac */ /* 0x000ea20008000a00 */
[----:B------:R-:W3:Y:S06]  /*0040*/  LDCU UR6, c[0x0][0x390] ;  /* 0x00007200ff0677ac */ /* 0x000eec0008000800 */
[----:B------:R-:W4:Y:S08]  /*0050*/  S2UR UR5, SR_CgaCtaId ;  /* 0x00000000000579c3 */ /* 0x000f300000008800 */
[----:B------:R-:W5:Y:S01]  /*0060*/  LDC R8, c[0x0][0x390] ;  /* 0x0000e400ff087b82 */ /* 0x000f620000000800 */
[----:B0-----:R-:W-:-:S04]  /*0070*/  IMAD.SHL.U32 R5, R10, 0x2, RZ ;  /* 0x000000020a057824 */ /* 0x001fc800078e00ff */
[----:B-1----:R-:W-:-:S05]  /*0080*/  IMAD.WIDE.U32 R2, R5, 0x4, R2 ;  /* 0x0000000405027825 */ /* 0x002fca00078e0002 */
[----:B--2---:R-:W2:Y:S04]  /*0090*/  LDG.E R6, desc[UR8][R2.64] ;  /* 0x0000000802067981 */ /* 0x004ea8000c1e1900 */
[----:B------:R0:W2:Y:S01]  /*00a0*/  LDG.E R7, desc[UR8][R2.64+0x4] ;  /* 0x0000040802077981 */ /* 0x0000a2000c1e1900 */
[----:B------:R-:W-:Y:S01]  /*00b0*/  UMOV UR4, 0x400 ;  /* 0x0000040000047882 */ /* 0x000fe20000000000 */
[----:B------:R-:W-:Y:S01]  /*00c0*/  ISETP.NE.AND P1, PT, R10, RZ, PT ;  /* 0x000000ff0a00720c */ /* 0x000fe20003f25270 */
[----:B----4-:R-:W-:Y:S01]  /*00d0*/  ULEA UR4, UR5, UR4, 0x18 ;  /* 0x0000000405047291 */ /* 0x010fe2000f8ec0ff */
[----:B-----5:R-:W-:Y:S01]  /*00e0*/  ISETP.GE.AND P2, PT, R8, 0x2, PT ;  /* 0x000000020800780c */ /* 0x020fe20003f46270 */
[----:B---3--:R-:W-:-:S04]  /*00f0*/  USHF.R.S32.HI UR5, URZ, 0x1, UR6 ;  /* 0x00000001ff057899 */ /* 0x008fc80008011406 */
[----:B------:R-:W-:Y:S01]  /*0100*/  LEA R0, R10, UR4, 0x3 ;  /* 0x000000040a007c11 */ /* 0x000fe2000f8e18ff */
[----:B------:R-:W-:Y:S01]  /*0110*/  UISETP.GE.AND UP0, UPT, UR5, 0x1, UPT ;  /* 0x000000010500788c */ /* 0x000fe2000bf06270 */
[----:B0-----:R-:W-:Y:S02]  /*0120*/  IMAD.MOV.U32 R3, RZ, RZ, 0x1 ;  /* 0x00000001ff037424 */ /* 0x001fe400078e00ff */
[----:B------:R-:W-:Y:S01]  /*0130*/  VIADD R2, R5, 0x1 ;  /* 0x0000000105027836 */ /* 0x000fe20000000000 */
[----:B--2---:R0:W-:Y:S05]  /*0140*/  STS.64 [R0], R6 ;  /* 0x0000000600007388 */ /* 0x0041ea0000000a00 */
[----:B------:R-:W-:Y:S05]  /*0150*/  BRA.U !UP0, `(.L_x_0) ;  /* 0x00000001083c7547 */ /* 0x000fea000b800000 */
[----:B------:R-:W-:-:S07]  /*0160*/  HFMA2 R3, -RZ, RZ, 0, 5.9604644775390625e-08 ;  /* 0x00000001ff037431 */ /* 0x000fce00000001ff */
.L_x_1:
[----:B------:R-:W-:Y:S01]  /*0170*/  BAR.SYNC.DEFER_BLOCKING 0x0 ;  /* 0x0000000000007b1d */ /* 0x000fe20000010000 */
[----:B------:R-:W-:Y:S01]  /*0180*/  ISETP.GE.AND P0, PT, R10, UR5, PT ;  /* 0x000000050a007c0c */ /* 0x000fe2000bf06270 */
[----:B------:R-:W-:Y:S02]  /*0190*/  UISETP.GT.U32.AND UP0, UPT, UR5, 0x1, UPT ;  /* 0x000000010500788c */ /* 0x000fe4000bf04070 */
[----:B------:R-:W-:-:S07]  /*01a0*/  USHF.R.U32.HI UR6, URZ, 0x1, UR5 ;  /* 0x00000001ff067899 */ /* 0x000fce0008011605 */
[----:B------:R-:W-:-:S03]  /*01b0*/  UMOV UR5, UR6 ;  /* 0x0000000600057c82 */ /* 0x000fc60008000000 */
[----:B------:R-:W-:-:S05]  /*01c0*/  @!P0 IMAD R4, R2, R3, RZ ;  /* 0x0000000302048224 */ /* 0x000fca00078e02ff */
[----:B------:R-:W-:-:S05]  /*01d0*/  @!P0 LEA R4, R4, UR4, 0x2 ;  /* 0x0000000404048c11 */ /* 0x000fca000f8e10ff */
[C---:B01----:R-:W-:Y:S01]  /*01e0*/  @!P0 IMAD R6, R3.reuse, 0x4, R4 ;  /* 0x0000000403068824 */ /* 0x043fe200078e0204 */
[----:B------:R-:W-:Y:S01]  /*01f0*/  SHF.L.U32 R3, R3, 0x1, RZ ;  /* 0x0000000103037819 */ /* 0x000fe200000006ff */
[----:B------:R-:W-:Y:S04]  /*0200*/  @!P0 LDS R4, [R4+-0x4] ;  /* 0xfffffc0004048984 */ /* 0x000fe80000000800 */
[----:B------:R-:W0:Y:S02]  /*0210*/  @!P0 LDS R7, [R6+-0x4] ;  /* 0xfffffc0006078984 */ /* 0x000e240000000800 */
[----:B0-----:R-:W-:-:S05]  /*0220*/  @!P0 IMAD.IADD R7, R4, 0x1, R7 ;  /* 0x0000000104078824 */ /* 0x001fca00078e0207 */
[----:B------:R1:W-:Y:S01]  /*0230*/  @!P0 STS [R6+-0x4], R7 ;  /* 0xfffffc0706008388 */ /* 0x0003e20000000800 */
[----:B------:R-:W-:Y:S05]  /*0240*/  BRA.U UP0, `(.L_x_1) ;  /* 0xfffffffd00c87547 */ /* 0x000fea000b83ffff */
.L_x_0:
[----:B------:R-:W-:-:S05]  /*0250*/  @!P1 LEA R4, R8, UR4, 0x2 ;  /* 0x0000000408049c11 */ /* 0x000fca000f8e10ff */
[----:B------:R2:W-:Y:S01]  /*0260*/  @!P1 STS [R4+-0x4], RZ ;  /* 0xfffffcff04009388 */ /* 0x0005e20000000800 */
[----:B------:R-:W-:Y:S05]  /*0270*/  @!P2 BRA `(.L_x_2) ;  /* 0x000000000040a947 */ /* 0x000fea0003800000 */
[----:B------:R-:W3:Y:S01]  /*0280*/  LDCU UR6, c[0x0][0x390] ;  /* 0x00007200ff0677ac */ /* 0x000ee20008000800 */
[----:B------:R-:W-:-:S05]  /*0290*/  UMOV UR5, 0x1 ;  /* 0x0000000100057882 */ /* 0x000fca0000000000 */
.L_x_3:
[----:B------:R-:W-:Y:S01]  /*02a0*/  BAR.SYNC.DEFER_BLOCKING 0x0 ;  /* 0x0000000000007b1d */ /* 0x000fe20000010000 */
[----:B------:R-:W-:Y:S01]  /*02b0*/  ISETP.GE.U32.AND P0, PT, R10, UR5, PT ;  /* 0x000000050a007c0c */ /* 0x000fe2000bf06070 */
[----:B------:R-:W-:Y:S01]  /*02c0*/  USHF.L.U32 UR5, UR5, 0x1, URZ ;  /* 0x0000000105057899 */ /* 0x000fe200080006ff */
[----:B------:R-:W-:-:S03]  /*02d0*/  SHF.R.U32.HI R3, RZ, 0x1, R3 ;  /* 0x00000001ff037819 */ /* 0x000fc60000011603 */
[----:B---3--:R-:W-:-:S08]  /*02e0*/  UISETP.GE.AND UP0, UPT, UR5, UR6, UPT ;  /* 0x000000060500728c */ /* 0x008fd0000bf06270 */
[----:B--2-4-:R-:W-:-:S05]  /*02f0*/  @!P0 IMAD R4, R2, R3, RZ ;  /* 0x0000000302048224 */ /* 0x014fca00078e02ff */
[----:B------:R-:W-:-:S05]  /*0300*/  @!P0 LEA R4, R4, UR4, 0x2 ;  /* 0x0000000404048c11 */ /* 0x000fca000f8e10ff */
[----:B01----:R-:W-:Y:S01]  /*0310*/  @!P0 IMAD R7, R3, 0x4, R4 ;  /* 0x0000000403078824 */ /* 0x003fe200078e0204 */
[----:B------:R-:W-:Y:S04]  /*0320*/  @!P0 LDS R6, [R4+-0x4] ;  /* 0xfffffc0004068984 */ /* 0x000fe80000000800 */
[----:B------:R-:W0:Y:S02]  /*0330*/  @!P0 LDS R9, [R7+-0x4] ;  /* 0xfffffc0007098984 */ /* 0x000e240000000800 */
[----:B0-----:R-:W-:Y:S02]  /*0340*/  @!P0 IADD3 R6, PT, PT, R6, R9, RZ ;  /* 0x0000000906068210 */ /* 0x001fe40007ffe0ff */
[----:B------:R4:W-:Y:S04]  /*0350*/  @!P0 STS [R4+-0x4], R9 ;  /* 0xfffffc0904008388 */ /* 0x0009e80000000800 */
[----:B------:R4:W-:Y:S01]  /*0360*/  @!P0 STS [R7+-0x4], R6 ;  /* 0xfffffc0607008388 */ /* 0x0009e20000000800 */
[----:B------:R-:W-:Y:S05]  /*0370*/  BRA.U !UP0, `(.L_x_3) ;  /* 0xfffffffd08c87547 */ /* 0x000fea000b83ffff */
.L_x_2:
[----:B------:R-:W-:Y:S08]  /*0380*/  BAR.SYNC.DEFER_BLOCKING 0x0 ;  /* 0x0000000000007b1d */ /* 0x000ff00000010000 */
[----:B------:R-:W3:Y:S01]  /*0390*/  LDC.64 R2, c[0x0][0x380] ;  /* 0x0000e000ff027b82 */ /* 0x000ee20000000a00 */
[----:B01--4-:R-:W0:Y:S01]  /*03a0*/  LDS.64 R6, [R0] ;  /* 0x0000000000067984 */ /* 0x013e220000000a00 */
[----:B---3--:R-:W-:-:S05]  /*03b0*/  IMAD.WIDE.U32 R2, R5, 0x4, R2 ;  /* 0x0000000405027825 */ /* 0x008fca00078e0002 */
[----:B0-----:R-:W-:Y:S04]  /*03c0*/  STG.E desc[UR8][R2.64], R6 ;  /* 0x0000000602007986 */ /* 0x001fe8000c101908 */
[----:B------:R-:W-:Y:S01]  /*03d0*/  STG.E desc[UR8][R2.64+0x4], R7 ;  /* 0x0000040702007986 */ /* 0x000fe2000c101908 */
[----:B------:R-:W-:Y:S05]  /*03e0*/  EXIT ;  /* 0x000000000000794d */ /* 0x000fea0003800000 */
.L_x_4:
[----:B------:R-:W-:-:S00]  /*03f0*/  BRA `(.L_x_4) ;  /* 0xfffffffc00fc7947 */ /* 0x000fc0000383ffff */
[----:B------:R-:W-:-:S00]  /*0400*/  NOP ;  /* 0x0000000000007918 */ /* 0x000fc00000000000 */
[----:B------:R-:W-:-:S00]  /*0410*/  NOP ;  /* 0x0000000000007918 */ /* 0x000fc00000000000 */
[----:B------:R-:W-:-:S00]  /*0420*/  NOP ;  /* 0x0000000000007918 */ /* 0x000fc00000000000 */
[----:B------:R-:W-:-:S00]  /*0430*/  NOP ;  /* 0x0000000000007918 */ /* 0x000fc00000000000 */
[----:B------:R-:W-:-:S00]  /*0440*/  NOP ;  /* 0x0000000000007918 */ /* 0x000fc00000000000 */
[----:B------:R-:W-:-:S00]  /*0450*/  NOP ;  /* 0x0000000000007918 */ /* 0x000fc00000000000 */
[----:B------:R-:W-:-:S00]  /*0460*/  NOP ;  /* 0x0000000000007918 */ /* 0x000fc00000000000 */
[----:B------:R-:W-:-:S00]  /*0470*/  NOP ;  /* 0x0000000000007918 */ /* 0x000fc00000000000 */
.L_x_12:


//--------------------- .text._Z10reductionBPi    --------------------------
	.section	.text._Z10reductionBPi,"ax",@progbits
	.align	128
        .global         _Z10reductionBPi
        .type           _Z10reductionBPi,@function
        .size           _Z10reductionBPi,(.L_x_13 - _Z10reductionBPi)
        .other          _Z10reductionBPi,@"STO_CUDA_ENTRY STV_DEFAULT"
_Z10reductionBPi:
.text._Z10reductionBPi:
[----:B------:R-:W-:Y:S01]  /*0000*/  LDC R1, c[0x0][0x37c] ;  /* 0x0000df00ff017b82 */ /* 0x000fe20000000800 */
[----:B------:R-:W0:Y:S07]  /*0010*/  S2R R6, SR_TID.X ;  /* 0x0000000000067919 */ /* 0x000e2e0000002100 */
[----:B------:R-:W0:Y:S01]  /*0020*/  S2UR UR4, SR_CTAID.X ;  /* 0x00000000000479c3 */ /* 0x000e220000002500 */
[----:B------:R-:W1:Y:S07]  /*0030*/  LDCU.64 UR6, c[0x0][0x358] ;  /* 0x00006b00ff0677ac */ /* 0x000e6e0008000a00 */
[----:B------:R-:W0:Y:S08]  /*0040*/  LDC R0, c[0x0][0x360] ;  /* 0x0000d800ff007b82 */ /* 0x000e300000000800 */
[----:B------:R-:W2:Y:S01]  /*0050*/  LDC.64 R2, c[0x0][0x380] ;  /* 0x0000e000ff027b82 */ /* 0x000ea20000000a00 */
[----:B0-----:R-:W-:-:S04]  /*0060*/  IMAD R5, R0, UR4, R6 ;  /* 0x0000000400057c24 */ /* 0x001fc8000f8e0206 */
[----:B--2---:R-:W-:-:S06]  /*0070*/  IMAD.WIDE R2, R5, 0x4, R2 ;  /* 0x0000000405027825 */ /* 0x004fcc00078e0202 */
[----:B-1----:R-:W2:Y:S01]  /*0080*/  LDG.E R2, desc[UR6][R2.64] ;  /* 0x0000000602027981 */ /* 0x002ea2000c1e1900 */
[----:B------:R-:W0:Y:S01]  /*0090*/  S2UR UR5, SR_CgaCtaId ;  /* 0x00000000000579c3 */ /* 0x000e220000008800 */
[----:B------:R-:W-:Y:S01]  /*00a0*/  UMOV UR4, 0x400 ;  /* 0x0000040000047882 */ /* 0x000fe20000000000 */
[----:B------:R-:W-:Y:S02]  /*00b0*/  ISETP.GE.U32.AND P1, PT, R0, 0x2, PT ;  /* 0x000000020000780c */ /* 0x000fe40003f26070 */
[----:B------:R-:W-:Y:S01]  /*00c0*/  ISETP.NE.AND P0, PT, R6, RZ, PT ;  /* 0x000000ff0600720c */ /* 0x000fe20003f05270 */
[----:B0-----:R-:W-:-:S06]  /*00d0*/  ULEA UR4, UR5, UR4, 0x18 ;  /* 0x0000000405047291 */ /* 0x001fcc000f8ec0ff */
[----:B------:R-:W-:-:S05]  /*00e0*/  LEA R5, R6, UR4, 0x2 ;  /* 0x0000000406057c11 */ /* 0x000fca000f8e10ff */
[----:B--2---:R0:W-:Y:S01]  /*00f0*/  STS [R5], R2 ;  /* 0x0000000205007388 */ /* 0x0041e20000000800 */
[----:B------:R-:W-:Y:S06]  /*0100*/  BAR.SYNC.DEFER_BLOCKING 0x0 ;  /* 0x0000000000007b1d */ /* 0x000fec0000010000 */
[----:B------:R-:W-:Y:S05]  /*0110*/  @!P1 BRA `(.L_x_5) ;  /* 0x00000000002c9947 */ /* 0x000fea0003800000 */
.L_x_6:
[----:B------:R-:W-:-:S04]  /*0120*/  SHF.R.U32.HI R7, RZ, 0x1, R0 ;  /* 0x00000001ff077819 */ /* 0x000fc80000011600 */
[----:B------:R-:W-:-:S13]  /*0130*/  ISETP.GE.U32.AND P1, PT, R6, R7, PT ;  /* 0x000000070600720c */ /* 0x000fda0003f26070 */
[----:B0-----:R-:W-:Y:S01]  /*0140*/  @!P1 IMAD R2, R7, 0x4, R5 ;  /* 0x0000000407029824 */ /* 0x001fe200078e0205 */
[----:B------:R-:W-:Y:S05]  /*0150*/  @!P1 LDS R3, [R5] ;  /* 0x0000000005039984 */ /* 0x000fea0000000800 */
[----:B------:R-:W0:Y:S02]  /*0160*/  @!P1 LDS R2, [R2] ;  /* 0x0000000002029984 */ /* 0x000e240000000800 */
[----:B0-----:R-:W-:-:S05]  /*0170*/  @!P1 IMAD.IADD R4, R2, 0x1, R3 ;  /* 0x0000000102049824 */ /* 0x001fca00078e0203 */
[----:B------:R1:W-:Y:S01]  /*0180*/  @!P1 STS [R5], R4 ;  /* 0x0000000405009388 */ /* 0x0003e20000000800 */
[----:B------:R-:W-:Y:S01]  /*0190*/  BAR.SYNC.DEFER_BLOCKING 0x0 ;  /* 0x0000000000007b1d */ /* 0x000fe20000010000 */
[----:B------:R-:W-:Y:S01]  /*01a0*/  ISETP.GT.U32.AND P1, PT, R0, 0x3, PT ;  /* 0x000000030000780c */ /* 0x000fe20003f24070 */
[----:B------:R-:W-:-:S12]  /*01b0*/  IMAD.MOV.U32 R0, RZ, RZ, R7 ;  /* 0x000000ffff007224 */ /* 0x000fd800078e0007 */
[----:B-1----:R-:W-:Y:S05]  /*01c0*/  @P1 BRA `(.L_x_6) ;  /* 0xfffffffc00d41947 */ /* 0x002fea000383ffff */
.L_x_5:
[----:B------:R-:W-:Y:S05]  /*01d0*/  @P0 EXIT ;  /* 0x000000000000094d */ /* 0x000fea0003800000 */
[----:B------:R-:W1:Y:S01]  /*01e0*/  S2UR UR5, SR_CgaCtaId ;  /* 0x00000000000579c3 */ /* 0x000e620000008800 */
[----:B------:R-:W-:-:S07]  /*01f0*/  UMOV UR4, 0x400 ;  /* 0x0000040000047882 */ /* 0x000fce0000000000 */
[----:B0-----:R-:W0:Y:S01]  /*0200*/  LDC.64 R2, c[0x0][0x380] ;  /* 0x0000e000ff027b82 */ /* 0x001e220000000a00 */
[----:B-1----:R-:W-:-:S09]  /*0210*/  ULEA UR4, UR5, UR4, 0x18 ;  /* 0x0000000405047291 */ /* 0x002fd2000f8ec0ff */
[----:B------:R-:W0:Y:S04]  /*0220*/  LDS R5, [UR4] ;  /* 0x00000004ff057984 */ /* 0x000e280008000800 */
[----:B0-----:R-:W-:Y:S01]  /*0230*/  STG.E desc[UR6][R2.64], R5 ;  /* 0x0000000502007986 */ /* 0x001fe2000c101906 */
[----:B------:R-:W-:Y:S05]  /*0240*/  EXIT ;  /* 0x000000000000794d */ /* 0x000fea0003800000 */
.L_x_7:
        /* <DEDUP_REMOVED lines=11> */
.L_x_13:


//--------------------- .text._Z10reductionAPi    --------------------------
	.section	.text._Z10reductionAPi,"ax",@progbits
	.align	128
        .global         _Z10reductionAPi
        .type           _Z10reductionAPi,@function
        .size           _Z10reductionAPi,(.L_x_14 - _Z10reductionAPi)
        .other          _Z10reductionAPi,@"STO_CUDA_ENTRY STV_DEFAULT"
_Z10reductionAPi:
.text._Z10reductionAPi:
[----:B------:R-:W-:Y:S08]  /*0000*/  LDC R1, c[0x0][0x37c] ;  /* 0x0000df00ff017b82 */ /* 0x000ff00000000800 */
[----:B------:R-:W0:Y:S01]  /*0010*/  LDC R0, c[0x0][0x360] ;  /* 0x0000d800ff007b82 */ /* 0x000e220000000800 */
[----:B------:R-:W1:Y:S07]  /*0020*/  S2R R9, SR_TID.X ;  /* 0x0000000000097919 */ /* 0x000e6e0000002100 */
[----:B------:R-:W2:Y:S01]  /*0030*/  S2UR UR4, SR_CTAID.X ;  /* 0x00000000000479c3 */ /* 0x000ea20000002500 */
[----:B0-----:R-:W-:-:S13]  /*0040*/  ISETP.GE.U32.AND P0, PT, R0, 0x2, PT ;  /* 0x000000020000780c */ /* 0x001fda0003f06070 */
[----:B-12---:R-:W-:Y:S05]  /*0050*/  @!P0 EXIT ;  /* 0x000000000000894d */ /* 0x006fea0003800000 */
[----:B------:R-:W0:Y:S01]  /*0060*/  LDC.64 R2, c[0x0][0x380] ;  /* 0x0000e000ff027b82 */ /* 0x000e220000000a00 */
[----:B------:R-:W-:Y:S01]  /*0070*/  IMAD R9, R0, UR4, R9 ;  /* 0x0000000400097c24 */ /* 0x000fe2000f8e0209 */
[----:B------:R-:W1:Y:S06]  /*0080*/  LDCU.64 UR6, c[0x0][0x358] ;  /* 0x00006b00ff0677ac */ /* 0x000e6c0008000a00 */
[----:B------:R-:W2:Y:S01]  /*0090*/  LDC.64 R6, c[0x0][0x380] ;  /* 0x0000e000ff067b82 */ /* 0x000ea20000000a00 */
[----:B01----:R-:W-:-:S07]  /*00a0*/  IMAD.WIDE.U32 R2, R9, 0x4, R2 ;  /* 0x0000000409027825 */ /* 0x003fce00078e0002 */
.L_x_10:
[----:B------:R-:W-:Y:S01]  /*00b0*/  SHF.R.U32.HI R8, RZ, 0x1, R0 ;  /* 0x00000001ff087819 */ /* 0x000fe20000011600 */
[----:B------:R-:W-:Y:S03]  /*00c0*/  BSSY.RECONVERGENT B0, `(.L_x_8) ;  /* 0x0000009000007945 */ /* 0x000fe60003800200 */
[----:B------:R-:W-:-:S13]  /*00d0*/  ISETP.GE.U32.AND P0, PT, R9, R8, PT ;  /* 0x000000080900720c */ /* 0x000fda0003f06070 */
[----:B0-----:R-:W-:Y:S05]  /*00e0*/  @P0 BRA `(.L_x_9) ;  /* 0x0000000000180947 */ /* 0x001fea0003800000 */
[----:B------:R-:W-:Y:S01]  /*00f0*/  IMAD.IADD R5, R9, 0x1, R8 ;  /* 0x0000000109057824 */ /* 0x000fe200078e0208 */
[----:B------:R-:W3:Y:S03]  /*0100*/  LDG.E R11, desc[UR6][R2.64] ;  /* 0x00000006020b7981 */ /* 0x000ee6000c1e1900 */
[----:B--2---:R-:W-:-:S06]  /*0110*/  IMAD.WIDE.U32 R4, R5, 0x4, R6 ;  /* 0x0000000405047825 */ /* 0x004fcc00078e0006 */
[----:B------:R-:W3:Y:S02]  /*0120*/  LDG.E R4, desc[UR6][R4.64] ;  /* 0x0000000604047981 */ /* 0x000ee4000c1e1900 */
[----:B---3--:R-:W-:-:S05]  /*0130*/  IADD3 R11, PT, PT, R4, R11, RZ ;  /* 0x0000000b040b7210 */ /* 0x008fca0007ffe0ff */
[----:B------:R0:W-:Y:S02]  /*0140*/  STG.E desc[UR6][R2.64], R11 ;  /* 0x0000000b02007986 */ /* 0x0001e4000c101906 */
.L_x_9:
[----:B------:R-:W-:Y:S05]  /*0150*/  BSYNC.RECONVERGENT B0 ;  /* 0x0000000000007941 */ /* 0x000fea0003800200 */
.L_x_8:
[----:B------:R-:W-:Y:S01]  /*0160*/  BAR.SYNC.DEFER_BLOCKING 0x0 ;  /* 0x0000000000007b1d */ /* 0x000fe20000010000 */
[----:B------:R-:W-:Y:S01]  /*0170*/  ISETP.GT.U32.AND P0, PT, R0, 0x3, PT ;  /* 0x000000030000780c */ /* 0x000fe20003f04070 */
[----:B------:R-:W-:-:S12]  /*0180*/  IMAD.MOV.U32 R0, RZ, RZ, R8 ;  /* 0x000000ffff007224 */ /* 0x000fd800078e0008 */
[----:B------:R-:W-:Y:S05]  /*0190*/  @P0 BRA `(.L_x_10) ;  /* 0xfffffffc00c40947 */ /* 0x000fea000383ffff */
[----:B------:R-:W-:Y:S05]  /*01a0*/  EXIT ;  /* 0x000000000000794d */ /* 0x000fea0003800000 */
.L_x_11:
        /* <DEDUP_REMOVED lines=13> */
.L_x_14:


//--------------------- .nv.shared._Z17segmentScanKernelPiPKii --------------------------
	.section	.nv.shared._Z17segmentScanKernelPiPKii,"aw",@nobits
	.sectionflags	@""
	.align	16
	.zero		1024


//--------------------- .nv.shared.reserved.0     --------------------------
	.section	.nv.shared.reserved.0,"aw",@nobits
	.weak		__nv_reservedSMEM_offset_0_alias
	.size		__nv_reservedSMEM_offset_0_alias, 0, 64
	.other		__nv_reservedSMEM_offset_0_alias,@"STO_CUDA_RESERVED_SHARED STV_DEFAULT"
__nv_reservedSMEM_offset_0_alias:
	.zero		0
	.zero		64


//--------------------- .nv.shared._Z10reductionBPi --------------------------
	.section	.nv.shared._Z10reductionBPi,"aw",@nobits
	.sectionflags	@""
	.align	16
.nv.shared._Z10reductionBPi:
	.zero		5120


//--------------------- .nv.shared._Z10reductionAPi --------------------------
	.section	.nv.shared._Z10reductionAPi,"aw",@nobits
	.sectionflags	@""
	.align	16
	.zero		1024


//--------------------- .nv.constant0._Z17segmentScanKernelPiPKii --------------------------
	.section	.nv.constant0._Z17segmentScanKernelPiPKii,"a",@progbits
	.sectionflags	@""
	.align	4
.nv.constant0._Z17segmentScanKernelPiPKii:
	.zero		916


//--------------------- .nv.constant0._Z10reductionBPi --------------------------
	.section	.nv.constant0._Z10reductionBPi,"a",@progbits
	.sectionflags	@""
	.align	4
.nv.constant0._Z10reductionBPi:
	.zero		904


//--------------------- .nv.constant0._Z10reductionAPi --------------------------
	.section	.nv.constant0._Z10reductionAPi,"a",@progbits
	.sectionflags	@""
	.align	4
.nv.constant0._Z10reductionAPi:
	.zero		904


//--------------------- SYMBOLS --------------------------

	.type		.nv.reservedSmem.offset0,@object
	.size		.nv.reservedSmem.offset0,0x4
	.type		.nv.reservedSmem.cap,@object
	.size		.nv.reservedSmem.cap,0x4
